//
// Generated by NVIDIA NVVM Compiler
//
// Compiler Build ID: CL-36424714
// Cuda compilation tools, release 13.0, V13.0.88
// Based on NVVM 20.0.0
//

.version 9.0
.target sm_100
.address_size 64

	// .globl	_Z11pi_par_loopidPd
.extern .shared .align 16 .b8 sum[];

.visible .entry _Z11pi_par_loopidPd(
	.param .u32 _Z11pi_par_loopidPd_param_0,
	.param .f64 _Z11pi_par_loopidPd_param_1,
	.param .u64 .ptr .align 1 _Z11pi_par_loopidPd_param_2
)
{
	.reg .pred 	%p<11>;
	.reg .b32 	%r<41>;
	.reg .b64 	%rd<4>;
	.reg .b64 	%fd<52>;

	ld.param.u32 	%r17, [_Z11pi_par_loopidPd_param_0];
	ld.param.f64 	%fd9, [_Z11pi_par_loopidPd_param_1];
	ld.param.u64 	%rd1, [_Z11pi_par_loopidPd_param_2];
	mov.u32 	%r1, %tid.x;
	mov.u32 	%r18, %ctaid.x;
	mov.u32 	%r40, %ntid.x;
	mad.lo.s32 	%r38, %r18, %r40, %r1;
	mov.u32 	%r19, %nctaid.x;
	mul.lo.s32 	%r4, %r40, %r19;
	shl.b32 	%r20, %r1, 3;
	mov.u32 	%r21, sum;
	add.s32 	%r5, %r21, %r20;
	mov.b64 	%rd2, 0;
	st.shared.u64 	[%r5], %rd2;
	bar.sync 	0;
	setp.ge.s32 	%p1, %r38, %r17;
	@%p1 bra 	$L__BB0_7;
	ld.shared.f64 	%fd51, [%r5];
	add.s32 	%r22, %r38, %r4;
	max.s32 	%r23, %r17, %r22;
	setp.lt.s32 	%p2, %r22, %r17;
	selp.u32 	%r24, 1, 0, %p2;
	add.s32 	%r25, %r22, %r24;
	sub.s32 	%r26, %r23, %r25;
	div.u32 	%r27, %r26, %r4;
	add.s32 	%r6, %r27, %r24;
	and.b32  	%r28, %r6, 3;
	setp.eq.s32 	%p3, %r28, 3;
	@%p3 bra 	$L__BB0_4;
	add.s32 	%r29, %r6, 1;
	and.b32  	%r30, %r29, 3;
	neg.s32 	%r36, %r30;
$L__BB0_3:
	.pragma "nounroll";
	cvt.rn.f64.s32 	%fd11, %r38;
	add.f64 	%fd12, %fd11, 0d3FE0000000000000;
	mul.f64 	%fd13, %fd9, %fd12;
	fma.rn.f64 	%fd14, %fd13, %fd13, 0d3FF0000000000000;
	mov.f64 	%fd15, 0d4010000000000000;
	div.rn.f64 	%fd16, %fd15, %fd14;
	add.f64 	%fd51, %fd16, %fd51;
	add.s32 	%r38, %r38, %r4;
	add.s32 	%r36, %r36, 1;
	setp.ne.s32 	%p4, %r36, 0;
	@%p4 bra 	$L__BB0_3;
$L__BB0_4:
	setp.lt.u32 	%p5, %r6, 3;
	@%p5 bra 	$L__BB0_6;
$L__BB0_5:
	cvt.rn.f64.s32 	%fd17, %r38;
	add.f64 	%fd18, %fd17, 0d3FE0000000000000;
	mul.f64 	%fd19, %fd9, %fd18;
	fma.rn.f64 	%fd20, %fd19, %fd19, 0d3FF0000000000000;
	mov.f64 	%fd21, 0d4010000000000000;
	div.rn.f64 	%fd22, %fd21, %fd20;
	add.f64 	%fd23, %fd22, %fd51;
	add.s32 	%r31, %r38, %r4;
	cvt.rn.f64.s32 	%fd24, %r31;
	add.f64 	%fd25, %fd24, 0d3FE0000000000000;
	mul.f64 	%fd26, %fd9, %fd25;
	fma.rn.f64 	%fd27, %fd26, %fd26, 0d3FF0000000000000;
	div.rn.f64 	%fd28, %fd21, %fd27;
	add.f64 	%fd29, %fd28, %fd23;
	add.s32 	%r32, %r31, %r4;
	cvt.rn.f64.s32 	%fd30, %r32;
	add.f64 	%fd31, %fd30, 0d3FE0000000000000;
	mul.f64 	%fd32, %fd9, %fd31;
	fma.rn.f64 	%fd33, %fd32, %fd32, 0d3FF0000000000000;
	div.rn.f64 	%fd34, %fd21, %fd33;
	add.f64 	%fd35, %fd34, %fd29;
	add.s32 	%r33, %r32, %r4;
	cvt.rn.f64.s32 	%fd36, %r33;
	add.f64 	%fd37, %fd36, 0d3FE0000000000000;
	mul.f64 	%fd38, %fd9, %fd37;
	fma.rn.f64 	%fd39, %fd38, %fd38, 0d3FF0000000000000;
	div.rn.f64 	%fd40, %fd21, %fd39;
	add.f64 	%fd51, %fd40, %fd35;
	add.s32 	%r38, %r33, %r4;
	setp.lt.s32 	%p6, %r38, %r17;
	@%p6 bra 	$L__BB0_5;
$L__BB0_6:
	st.shared.f64 	[%r5], %fd51;
$L__BB0_7:
	bar.sync 	0;
	setp.lt.u32 	%p7, %r40, 2;
	@%p7 bra 	$L__BB0_11;
$L__BB0_8:
	shr.u32 	%r16, %r40, 1;
	setp.ge.u32 	%p8, %r1, %r16;
	@%p8 bra 	$L__BB0_10;
	shl.b32 	%r34, %r16, 3;
	add.s32 	%r35, %r5, %r34;
	ld.shared.f64 	%fd41, [%r35];
	ld.shared.f64 	%fd42, [%r5];
	add.f64 	%fd43, %fd41, %fd42;
	st.shared.f64 	[%r5], %fd43;
$L__BB0_10:
	bar.sync 	0;
	setp.gt.u32 	%p9, %r40, 3;
	mov.u32 	%r40, %r16;
	@%p9 bra 	$L__BB0_8;
$L__BB0_11:
	setp.ne.s32 	%p10, %r1, 0;
	@%p10 bra 	$L__BB0_13;
	ld.shared.f64 	%fd44, [sum];
	mul.f64 	%fd45, %fd9, %fd44;
	cvta.to.global.u64 	%rd3, %rd1;
	atom.global.add.f64 	%fd46, [%rd3], %fd45;
$L__BB0_13:
	ret;

}


// ===== COMPILED SASS (sm_100) =====

	.target	sm_100

	.elftype	@"ET_EXEC"


//--------------------- .note.nv.tkinfo           --------------------------
	.section	.note.nv.tkinfo,"",@"SHT_NOTE"
	.sectionflags	@"SHF_NOTE_NV_TKINFO"
	.tkinfo
        /*0018*/ 	.word	0x00000002
        /*0030*/ 	.string	""
        /*0030*/ 	.string	"ptxas"
        /*0030*/ 	.string	"Cuda compilation tools, release 13.0, V13.0.88"
        /*0030*/ 	.string	"Build cuda_13.0.r13.0/compiler.36424714_0"
        /*0030*/ 	.string	"-arch sm_100 -m 64 "



//--------------------- .note.nv.cuinfo           --------------------------
	.section	.note.nv.cuinfo,"",@"SHT_NOTE"
	.sectionflags	@"SHF_NOTE_NV_CUINFO"
        /*0018*/ 	.short	0x0002
        /*001a*/ 	.short	0x0064
        /*001c*/ 	.short	0x0082
	.zero		2


//--------------------- .nv.info                  --------------------------
	.section	.nv.info,"",@"SHT_CUDA_INFO"
	.align	4


	//----- nvinfo : EIATTR_REGCOUNT
	.align		4
        /*0000*/ 	.byte	0x04, 0x2f
        /*0002*/ 	.short	(.L_1 - .L_0)
	.align		4
.L_0:
        /*0004*/ 	.word	index@(_Z11pi_par_loopidPd)
        /*0008*/ 	.word	0x0000001f


	//----- nvinfo : EIATTR_FRAME_SIZE
	.align		4
.L_1:
        /*000c*/ 	.byte	0x04, 0x11
        /*000e*/ 	.short	(.L_3 - .L_2)
	.align		4
.L_2:
        /*0010*/ 	.word	index@($__internal_0_$__cuda_sm20_div_rn_f64_full)
        /*0014*/ 	.word	0x00000000


	//----- nvinfo : EIATTR_FRAME_SIZE
	.align		4
.L_3:
        /*0018*/ 	.byte	0x04, 0x11
        /*001a*/ 	.short	(.L_5 - .L_4)
	.align		4
.L_4:
        /*001c*/ 	.word	index@(_Z11pi_par_loopidPd)
        /*0020*/ 	.word	0x00000000


	//----- nvinfo : EIATTR_MIN_STACK_SIZE
	.align		4
.L_5:
        /*0024*/ 	.byte	0x04, 0x12
        /*0026*/ 	.short	(.L_7 - .L_6)
	.align		4
.L_6:
        /*0028*/ 	.word	index@(_Z11pi_par_loopidPd)
        /*002c*/ 	.word	0x00000000
.L_7:


//--------------------- .nv.compat                --------------------------
	.section	.nv.compat,"",@"SHT_CUDA_COMPAT_INFO"
	.align	4
        /*0000*/ 	.byte	0x02, 0x09, 0x00, 0x00, 0x02, 0x02, 0x01, 0x00, 0x02, 0x05, 0x05, 0x00, 0x03, 0x07, 0x01, 0x01
        /*0010*/ 	.byte	0x02, 0x03, 0x00, 0x00, 0x02, 0x06, 0x01, 0x00, 0x04, 0x0b, 0x08, 0x00, 0x01, 0x00, 0x00, 0x00
        /*0020*/ 	.byte	0x00, 0x00, 0x00, 0x00


//--------------------- .nv.info._Z11pi_par_loopidPd --------------------------
	.section	.nv.info._Z11pi_par_loopidPd,"",@"SHT_CUDA_INFO"
	.sectionflags	@""
	.align	4


	//----- nvinfo : EIATTR_CUDA_API_VERSION
	.align		4
        /*0000*/ 	.byte	0x04, 0x37
        /*0002*/ 	.short	(.L_9 - .L_8)
.L_8:
        /*0004*/ 	.word	0x00000082


	//----- nvinfo : EIATTR_KPARAM_INFO
	.align		4
.L_9:
        /*0008*/ 	.byte	0x04, 0x17
        /*000a*/ 	.short	(.L_11 - .L_10)
.L_10:
        /*000c*/ 	.word	0x00000000
        /*0010*/ 	.short	0x0002
        /*0012*/ 	.short	0x0010
        /*0014*/ 	.byte	0x00, 0xf5, 0x21, 0x00


	//----- nvinfo : EIATTR_KPARAM_INFO
	.align		4
.L_11:
        /*0018*/ 	.byte	0x04, 0x17
        /*001a*/ 	.short	(.L_13 - .L_12)
.L_12:
        /*001c*/ 	.word	0x00000000
        /*0020*/ 	.short	0x0001
        /*0022*/ 	.short	0x0008
        /*0024*/ 	.byte	0x00, 0xf0, 0x21, 0x00


	//----- nvinfo : EIATTR_KPARAM_INFO
	.align		4
.L_13:
        /*0028*/ 	.byte	0x04, 0x17
        /*002a*/ 	.short	(.L_15 - .L_14)
.L_14:
        /*002c*/ 	.word	0x00000000
        /*0030*/ 	.short	0x0000
        /*0032*/ 	.short	0x0000
        /*0034*/ 	.byte	0x00, 0xf0, 0x11, 0x00


	//----- nvinfo : EIATTR_SPARSE_MMA_MASK
	.align		4
.L_15:
        /*0038*/ 	.byte	0x03, 0x50
        /*003a*/ 	.short	0x0000


	//----- nvinfo : EIATTR_MAXREG_COUNT
	.align		4
        /*003c*/ 	.byte	0x03, 0x1b
        /*003e*/ 	.short	0x00ff


	//----- nvinfo : EIATTR_NUM_BARRIERS
	.align		4
        /*0040*/ 	.byte	0x02, 0x4c
        /*0042*/ 	.byte	0x01
	.zero		1


	//----- nvinfo : EIATTR_MERCURY_ISA_VERSION
	.align		4
        /*0044*/ 	.byte	0x03, 0x5f
        /*0046*/ 	.short	0x0101


	//----- nvinfo : EIATTR_VRC_CTA_INIT_COUNT
	.align		4
        /*0048*/ 	.byte	0x02, 0x4a
	.zero		1
	.zero		1


	//----- nvinfo : EIATTR_EXIT_INSTR_OFFSETS
	.align		4
        /*004c*/ 	.byte	0x04, 0x1c
        /*004e*/ 	.short	(.L_17 - .L_16)


	//   ....[0]....
.L_16:
        /*0050*/ 	.word	0x00000ce0


	//   ....[1]....
        /*0054*/ 	.word	0x00000d80


	//----- nvinfo : EIATTR_CRS_STACK_SIZE
	.align		4
.L_17:
        /*0058*/ 	.byte	0x04, 0x1e
        /*005a*/ 	.short	(.L_19 - .L_18)
.L_18:
        /*005c*/ 	.word	0x00000000


	//----- nvinfo : EIATTR_CBANK_PARAM_SIZE
	.align		4
.L_19:
        /*0060*/ 	.byte	0x03, 0x19
        /*0062*/ 	.short	0x0018


	//----- nvinfo : EIATTR_PARAM_CBANK
	.align		4
        /*0064*/ 	.byte	0x04, 0x0a
        /*0066*/ 	.short	(.L_21 - .L_20)
	.align		4
.L_20:
        /*0068*/ 	.word	index@(.nv.constant0._Z11pi_par_loopidPd)
        /*006c*/ 	.short	0x0380
        /*006e*/ 	.short	0x0018


	//----- nvinfo : EIATTR_SW_WAR
	.align		4
.L_21:
        /*0070*/ 	.byte	0x04, 0x36
        /*0072*/ 	.short	(.L_23 - .L_22)
.L_22:
        /*0074*/ 	.word	0x00000008
.L_23:


//--------------------- .nv.callgraph             --------------------------
	.section	.nv.callgraph,"",@"SHT_CUDA_CALLGRAPH"
	.align	4
	.sectionentsize	8
	.align		4
        /*0000*/ 	.word	0x00000000
	.align		4
        /*0004*/ 	.word	0xffffffff
	.align		4
        /*0008*/ 	.word	0x00000000
	.align		4
        /*000c*/ 	.word	0xfffffffe
	.align		4
        /*0010*/ 	.word	0x00000000
	.align		4
        /*0014*/ 	.word	0xfffffffd
	.align		4
        /*0018*/ 	.word	0x00000000
	.align		4
        /*001c*/ 	.word	0xfffffffc


//--------------------- .text._Z11pi_par_loopidPd --------------------------
	.section	.text._Z11pi_par_loopidPd,"ax",@progbits
	.align	128
        .global         _Z11pi_par_loopidPd
        .type           _Z11pi_par_loopidPd,@function
        .size           _Z11pi_par_loopidPd,(.L_x_27 - _Z11pi_par_loopidPd)
        .other          _Z11pi_par_loopidPd,@"STO_CUDA_ENTRY STV_DEFAULT"
_Z11pi_par_loopidPd:
.text._Z11pi_par_loopidPd:
[----:B------:R-:W-:Y:S08]  /*0000*/  LDC R1, c[0x0][0x37c] ;  /* 0x0000df00ff017b82 */ /* 0x000ff00000000800 */
[----:B------:R-:W0:Y:S01]  /*0010*/  S2UR UR5, SR_CgaCtaId ;  /* 0x00000000000579c3 */ /* 0x000e220000008800 */
[----:B------:R-:W1:Y:S01]  /*0020*/  S2R R2, SR_TID.X ;  /* 0x0000000000027919 */ /* 0x000e620000002100 */
[----:B------:R-:W-:Y:S01]  /*0030*/  UMOV UR4, 0x400 ;  /* 0x0000040000047882 */ /* 0x000fe20000000000 */
[----:B------:R-:W2:Y:S01]  /*0040*/  LDCU.64 UR8, c[0x0][0x388] ;  /* 0x00007100ff0877ac */ /* 0x000ea20008000a00 */
[----:B------:R-:W-:Y:S01]  /*0050*/  BSSY.RECONVERGENT B0, `(.L_x_0) ;  /* 0x00000b9000007945 */ /* 0x000fe20003800200 */
[----:B------:R-:W3:Y:S03]  /*0060*/  LDCU.64 UR10, c[0x0][0x388] ;  /* 0x00007100ff0a77ac */ /* 0x000ee60008000a00 */
[----:B------:R-:W4:Y:S01]  /*0070*/  S2UR UR6, SR_CTAID.X ;  /* 0x00000000000679c3 */ /* 0x000f220000002500 */
[----:B------:R-:W5:Y:S07]  /*0080*/  LDCU UR7, c[0x0][0x380] ;  /* 0x00007000ff0777ac */ /* 0x000f6e0008000800 */
[----:B------:R-:W4:Y:S01]  /*0090*/  LDC R3, c[0x0][0x360] ;  /* 0x0000d800ff037b82 */ /* 0x000f220000000800 */
[----:B0-----:R-:W-:Y:S01]  /*00a0*/  ULEA UR4, UR5, UR4, 0x18 ;  /* 0x0000000405047291 */ /* 0x001fe2000f8ec0ff */
[----:B------:R-:W0:Y:S05]  /*00b0*/  LDCU UR5, c[0x0][0x380] ;  /* 0x00007000ff0577ac */ /* 0x000e2a0008000800 */
[----:B-1----:R-:W-:-:S05]  /*00c0*/  LEA R4, R2, UR4, 0x3 ;  /* 0x0000000402047c11 */ /* 0x002fca000f8e18ff */
[----:B------:R-:W1:Y:S01]  /*00d0*/  LDCU UR4, c[0x0][0x370] ;  /* 0x00006e00ff0477ac */ /* 0x000e620008000800 */
[----:B------:R0:W-:Y:S01]  /*00e0*/  STS.64 [R4], RZ ;  /* 0x000000ff04007388 */ /* 0x0001e20000000a00 */
[C---:B----4-:R-:W-:Y:S01]  /*00f0*/  IMAD R26, R3.reuse, UR6, R2 ;  /* 0x00000006031a7c24 */ /* 0x050fe2000f8e0202 */
[----:B------:R-:W-:Y:S04]  /*0100*/  BAR.SYNC.DEFER_BLOCKING 0x0 ;  /* 0x0000000000007b1d */ /* 0x000fe80000010000 */
[----:B0-----:R-:W-:Y:S01]  /*0110*/  ISETP.GE.AND P0, PT, R26, UR5, PT ;  /* 0x000000051a007c0c */ /* 0x001fe2000bf06270 */
[----:B-1----:R-:W-:-:S12]  /*0120*/  IMAD R5, R3, UR4, RZ ;  /* 0x0000000403057c24 */ /* 0x002fd8000f8e02ff */
[----:B--23-5:R-:W-:Y:S05]  /*0130*/  @P0 BRA `(.L_x_1) ;  /* 0x0000000800a80947 */ /* 0x02cfea0003800000 */
[----:B------:R-:W0:Y:S01]  /*0140*/  I2F.U32.RP R8, R5 ;  /* 0x0000000500087306 */ /* 0x000e220000209000 */
[C---:B------:R-:W-:Y:S01]  /*0150*/  IMAD.IADD R0, R5.reuse, 0x1, R26 ;  /* 0x0000000105007824 */ /* 0x040fe200078e021a */
[----:B------:R-:W-:Y:S01]  /*0160*/  ISETP.NE.U32.AND P2, PT, R5, RZ, PT ;  /* 0x000000ff0500720c */ /* 0x000fe20003f45070 */
[----:B------:R-:W-:Y:S01]  /*0170*/  IMAD.MOV R11, RZ, RZ, -R5 ;  /* 0x000000ffff0b7224 */ /* 0x000fe200078e0a05 */
[----:B------:R1:W2:Y:S01]  /*0180*/  LDS.64 R22, [R4] ;  /* 0x0000000004167984 */ /* 0x0002a20000000a00 */
[----:B------:R-:W-:Y:S01]  /*0190*/  BSSY.RECONVERGENT B1, `(.L_x_2) ;  /* 0x000003b000017945 */ /* 0x000fe20003800200 */
[C---:B------:R-:W-:Y:S02]  /*01a0*/  ISETP.GE.AND P0, PT, R0.reuse, UR5, PT ;  /* 0x0000000500007c0c */ /* 0x040fe4000bf06270 */
[----:B------:R-:W-:Y:S02]  /*01b0*/  VIMNMX R9, PT, PT, R0, UR5, !PT ;  /* 0x0000000500097c48 */ /* 0x000fe4000ffe0100 */
[----:B------:R-:W-:-:S04]  /*01c0*/  SEL R27, RZ, 0x1, P0 ;  /* 0x00000001ff1b7807 */ /* 0x000fc80000000000 */
[----:B------:R-:W-:Y:S01]  /*01d0*/  IADD3 R0, PT, PT, R9, -R0, -R27 ;  /* 0x8000000009007210 */ /* 0x000fe20007ffe81b */
[----:B0-----:R-:W0:Y:S02]  /*01e0*/  MUFU.RCP R8, R8 ;  /* 0x0000000800087308 */ /* 0x001e240000001000 */
[----:B0-----:R-:W-:-:S06]  /*01f0*/  VIADD R6, R8, 0xffffffe ;  /* 0x0ffffffe08067836 */ /* 0x001fcc0000000000 */
[----:B------:R0:W3:Y:S02]  /*0200*/  F2I.FTZ.U32.TRUNC.NTZ R7, R6 ;  /* 0x0000000600077305 */ /* 0x0000e4000021f000 */
[----:B0-----:R-:W-:Y:S02]  /*0210*/  IMAD.MOV.U32 R6, RZ, RZ, RZ ;  /* 0x000000ffff067224 */ /* 0x001fe400078e00ff */
[----:B---3--:R-:W-:-:S04]  /*0220*/  IMAD R11, R11, R7, RZ ;  /* 0x000000070b0b7224 */ /* 0x008fc800078e02ff */
[----:B------:R-:W-:-:S06]  /*0230*/  IMAD.HI.U32 R7, R7, R11, R6 ;  /* 0x0000000b07077227 */ /* 0x000fcc00078e0006 */
[----:B------:R-:W-:-:S04]  /*0240*/  IMAD.HI.U32 R6, R7, R0, RZ ;  /* 0x0000000007067227 */ /* 0x000fc800078e00ff */
[----:B------:R-:W-:-:S04]  /*0250*/  IMAD.MOV R7, RZ, RZ, -R6 ;  /* 0x000000ffff077224 */ /* 0x000fc800078e0a06 */
[----:B------:R-:W-:Y:S02]  /*0260*/  IMAD R0, R5, R7, R0 ;  /* 0x0000000705007224 */ /* 0x000fe400078e0200 */
[----:B------:R-:W-:-:S03]  /*0270*/  IMAD.MOV.U32 R7, RZ, RZ, 0x40100000 ;  /* 0x40100000ff077424 */ /* 0x000fc600078e00ff */
[----:B------:R-:W-:-:S13]  /*0280*/  ISETP.GE.U32.AND P0, PT, R0, R5, PT ;  /* 0x000000050000720c */ /* 0x000fda0003f06070 */
[----:B------:R-:W-:Y:S02]  /*0290*/  @P0 IMAD.IADD R0, R0, 0x1, -R5 ;  /* 0x0000000100000824 */ /* 0x000fe400078e0a05 */
[----:B------:R-:W-:-:S03]  /*02a0*/  @P0 VIADD R6, R6, 0x1 ;  /* 0x0000000106060836 */ /* 0x000fc60000000000 */
[----:B------:R-:W-:-:S13]  /*02b0*/  ISETP.GE.U32.AND P1, PT, R0, R5, PT ;  /* 0x000000050000720c */ /* 0x000fda0003f26070 */
[----:B------:R-:W-:Y:S01]  /*02c0*/  @P1 VIADD R6, R6, 0x1 ;  /* 0x0000000106061836 */ /* 0x000fe20000000000 */
[----:B------:R-:W-:-:S05]  /*02d0*/  @!P2 LOP3.LUT R6, RZ, R5, RZ, 0x33, !PT ;  /* 0x00000005ff06a212 */ /* 0x000fca00078e33ff */
[----:B------:R-:W-:Y:S02]  /*02e0*/  IMAD.IADD R27, R27, 0x1, R6 ;  /* 0x000000011b1b7824 */ /* 0x000fe400078e0206 */
[----:B------:R-:W-:-:S03]  /*02f0*/  IMAD.MOV.U32 R6, RZ, RZ, RZ ;  /* 0x000000ffff067224 */ /* 0x000fc600078e00ff */
[----:B------:R-:W-:-:S04]  /*0300*/  LOP3.LUT R0, R27, 0x3, RZ, 0xc0, !PT ;  /* 0x000000031b007812 */ /* 0x000fc800078ec0ff */
[----:B------:R-:W-:-:S13]  /*0310*/  ISETP.NE.AND P0, PT, R0, 0x3, PT ;  /* 0x000000030000780c */ /* 0x000fda0003f05270 */
[----:B-12---:R-:W-:Y:S05]  /*0320*/  @!P0 BRA `(.L_x_3) ;  /* 0x0000000000848947 */ /* 0x006fea0003800000 */
[----:B------:R-:W-:-:S05]  /*0330*/  VIADD R0, R27, 0x1 ;  /* 0x000000011b007836 */ /* 0x000fca0000000000 */
[----:B------:R-:W-:-:S05]  /*0340*/  LOP3.LUT R0, R0, 0x3, RZ, 0xc0, !PT ;  /* 0x0000000300007812 */ /* 0x000fca00078ec0ff */
[----:B------:R-:W-:-:S07]  /*0350*/  IMAD.MOV R28, RZ, RZ, -R0 ;  /* 0x000000ffff1c7224 */ /* 0x000fce00078e0a00 */
.L_x_6:
[----:B------:R-:W0:Y:S01]  /*0360*/  I2F.F64 R8, R26 ;  /* 0x0000001a00087312 */ /* 0x000e220000201c00 */
[----:B------:R-:W-:Y:S01]  /*0370*/  VIADD R28, R28, 0x1 ;  /* 0x000000011c1c7836 */ /* 0x000fe20000000000 */
[----:B------:R-:W-:Y:S04]  /*0380*/  BSSY.RECONVERGENT B2, `(.L_x_4) ;  /* 0x0000018000027945 */ /* 0x000fe80003800200 */
[----:B------:R-:W-:Y:S01]  /*0390*/  ISETP.NE.AND P1, PT, R28, RZ, PT ;  /* 0x000000ff1c00720c */ /* 0x000fe20003f25270 */
[----:B0-----:R-:W-:-:S08]  /*03a0*/  DADD R8, R8, 0.5 ;  /* 0x3fe0000008087429 */ /* 0x001fd00000000000 */
[----:B------:R-:W-:-:S08]  /*03b0*/  DMUL R8, R8, UR8 ;  /* 0x0000000808087c28 */ /* 0x000fd00008000000 */
[----:B------:R-:W-:Y:S01]  /*03c0*/  DFMA R10, R8, R8, 1 ;  /* 0x3ff00000080a742b */ /* 0x000fe20000000008 */
[----:B------:R-:W-:-:S05]  /*03d0*/  IMAD.MOV.U32 R8, RZ, RZ, 0x1 ;  /* 0x00000001ff087424 */ /* 0x000fca00078e00ff */
[----:B------:R-:W0:Y:S02]  /*03e0*/  MUFU.RCP64H R9, R11 ;  /* 0x0000000b00097308 */ /* 0x000e240000001800 */
[----:B0-----:R-:W-:-:S08]  /*03f0*/  DFMA R12, -R10, R8, 1 ;  /* 0x3ff000000a0c742b */ /* 0x001fd00000000108 */
[----:B------:R-:W-:-:S08]  /*0400*/  DFMA R12, R12, R12, R12 ;  /* 0x0000000c0c0c722b */ /* 0x000fd0000000000c */
[----:B------:R-:W-:-:S08]  /*0410*/  DFMA R12, R8, R12, R8 ;  /* 0x0000000c080c722b */ /* 0x000fd00000000008 */
[----:B------:R-:W-:-:S08]  /*0420*/  DFMA R8, -R10, R12, 1 ;  /* 0x3ff000000a08742b */ /* 0x000fd0000000010c */
[----:B------:R-:W-:-:S08]  /*0430*/  DFMA R8, R12, R8, R12 ;  /* 0x000000080c08722b */ /* 0x000fd0000000000c */
[----:B------:R-:W-:-:S08]  /*0440*/  DMUL R12, R8, 4 ;  /* 0x40100000080c7828 */ /* 0x000fd00000000000 */
[----:B------:R-:W-:-:S08]  /*0450*/  DFMA R14, -R10, R12, 4 ;  /* 0x401000000a0e742b */ /* 0x000fd0000000010c */
[----:B------:R-:W-:-:S10]  /*0460*/  DFMA R8, R8, R14, R12 ;  /* 0x0000000e0808722b */ /* 0x000fd4000000000c */
[----:B------:R-:W-:-:S05]  /*0470*/  FFMA R0, RZ, R11, R9 ;  /* 0x0000000bff007223 */ /* 0x000fca0000000009 */
[----:B------:R-:W-:-:S13]  /*0480*/  FSETP.GT.AND P0, PT, |R0|, 1.469367938527859385e-39, PT ;  /* 0x001000000000780b */ /* 0x000fda0003f04200 */
[----:B------:R-:W-:Y:S05]  /*0490*/  @P0 BRA `(.L_x_5) ;  /* 0x0000000000180947 */ /* 0x000fea0003800000 */
[----:B------:R-:W-:Y:S01]  /*04a0*/  IMAD.MOV.U32 R12, RZ, RZ, R10 ;  /* 0x000000ffff0c7224 */ /* 0x000fe200078e000a */
[----:B------:R-:W-:Y:S01]  /*04b0*/  MOV R0, 0x4e0 ;  /* 0x000004e000007802 */ /* 0x000fe20000000f00 */
[----:B------:R-:W-:-:S07]  /*04c0*/  IMAD.MOV.U32 R13, RZ, RZ, R11 ;  /* 0x000000ffff0d7224 */ /* 0x000fce00078e000b */
[----:B------:R-:W-:Y:S05]  /*04d0*/  CALL.REL.NOINC `($__internal_0_$__cuda_sm20_div_rn_f64_full) ;  /* 0x00000008002c7944 */ /* 0x000fea0003c00000 */
[----:B------:R-:W-:Y:S02]  /*04e0*/  IMAD.MOV.U32 R8, RZ, RZ, R10 ;  /* 0x000000ffff087224 */ /* 0x000fe400078e000a */
[----:B------:R-:W-:-:S07]  /*04f0*/  IMAD.MOV.U32 R9, RZ, RZ, R11 ;  /* 0x000000ffff097224 */ /* 0x000fce00078e000b */
.L_x_5:
[----:B------:R-:W-:Y:S05]  /*0500*/  BSYNC.RECONVERGENT B2 ;  /* 0x0000000000027941 */ /* 0x000fea0003800200 */
.L_x_4:
[----:B------:R-:W-:Y:S01]  /*0510*/  DADD R22, R8, R22 ;  /* 0x0000000008167229 */ /* 0x000fe20000000016 */
[----:B------:R-:W-:Y:S01]  /*0520*/  IMAD.IADD R26, R5, 0x1, R26 ;  /* 0x00000001051a7824 */ /* 0x000fe200078e021a */
[----:B------:R-:W-:Y:S09]  /*0530*/  @P1 BRA `(.L_x_6) ;  /* 0xfffffffc00881947 */ /* 0x000ff2000383ffff */
.L_x_3:
[----:B------:R-:W-:Y:S05]  /*0540*/  BSYNC.RECONVERGENT B1 ;  /* 0x0000000000017941 */ /* 0x000fea0003800200 */
.L_x_2:
[----:B------:R-:W-:Y:S01]  /*0550*/  ISETP.GE.U32.AND P0, PT, R27, 0x3, PT ;  /* 0x000000031b00780c */ /* 0x000fe20003f06070 */
[----:B------:R-:W-:-:S12]  /*0560*/  BSSY.RECONVERGENT B1, `(.L_x_7) ;  /* 0x0000066000017945 */ /* 0x000fd80003800200 */
[----:B------:R-:W-:Y:S05]  /*0570*/  @!P0 BRA `(.L_x_8) ;  /* 0x0000000400908947 */ /* 0x000fea0003800000 */
.L_x_17:
[----:B------:R-:W0:Y:S01]  /*0580*/  I2F.F64 R8, R26 ;  /* 0x0000001a00087312 */ /* 0x000e220000201c00 */
[----:B------:R-:W-:Y:S01]  /*0590*/  BSSY.RECONVERGENT B2, `(.L_x_9) ;  /* 0x0000017000027945 */ /* 0x000fe20003800200 */
[----:B0-----:R-:W-:-:S08]  /*05a0*/  DADD R8, R8, 0.5 ;  /* 0x3fe0000008087429 */ /* 0x001fd00000000000 */
[----:B------:R-:W-:-:S08]  /*05b0*/  DMUL R8, R8, UR10 ;  /* 0x0000000a08087c28 */ /* 0x000fd00008000000 */
[----:B------:R-:W-:Y:S01]  /*05c0*/  DFMA R10, R8, R8, 1 ;  /* 0x3ff00000080a742b */ /* 0x000fe20000000008 */
[----:B------:R-:W-:-:S05]  /*05d0*/  MOV R8, 0x1 ;  /* 0x0000000100087802 */ /* 0x000fca0000000f00 */
        /* <DEDUP_REMOVED lines=18> */
.L_x_10:
[----:B------:R-:W-:Y:S05]  /*0700*/  BSYNC.RECONVERGENT B2 ;  /* 0x0000000000027941 */ /* 0x000fea0003800200 */
.L_x_9:
[----:B------:R-:W-:Y:S01]  /*0710*/  IMAD.IADD R26, R5, 0x1, R26 ;  /* 0x00000001051a7824 */ /* 0x000fe200078e021a */
[----:B------:R-:W-:Y:S01]  /*0720*/  BSSY.RECONVERGENT B2, `(.L_x_11) ;  /* 0x0000015000027945 */ /* 0x000fe20003800200 */
[----:B------:R-:W-:Y:S02]  /*0730*/  DADD R22, R8, R22 ;  /* 0x0000000008167229 */ /* 0x000fe40000000016 */
[----:B------:R-:W0:Y:S02]  /*0740*/  I2F.F64 R10, R26 ;  /* 0x0000001a000a7312 */ /* 0x000e240000201c00 */
        /* <DEDUP_REMOVED lines=16> */
[----:B------:R-:W-:-:S07]  /*0850*/  MOV R0, 0x870 ;  /* 0x0000087000007802 */ /* 0x000fce0000000f00 */
[----:B------:R-:W-:Y:S05]  /*0860*/  CALL.REL.NOINC `($__internal_0_$__cuda_sm20_div_rn_f64_full) ;  /* 0x0000000400487944 */ /* 0x000fea0003c00000 */
.L_x_12:
[----:B------:R-:W-:Y:S05]  /*0870*/  BSYNC.RECONVERGENT B2 ;  /* 0x0000000000027941 */ /* 0x000fea0003800200 */
.L_x_11:
        /* <DEDUP_REMOVED lines=22> */
[----:B------:R-:W-:Y:S02]  /*09e0*/  IMAD.MOV.U32 R8, RZ, RZ, R10 ;  /* 0x000000ffff087224 */ /* 0x000fe400078e000a */
[----:B------:R-:W-:-:S07]  /*09f0*/  IMAD.MOV.U32 R9, RZ, RZ, R11 ;  /* 0x000000ffff097224 */ /* 0x000fce00078e000b */
.L_x_14:
[----:B------:R-:W-:Y:S05]  /*0a00*/  BSYNC.RECONVERGENT B2 ;  /* 0x0000000000027941 */ /* 0x000fea0003800200 */
.L_x_13:
        /* <DEDUP_REMOVED lines=22> */
.L_x_16:
[----:B------:R-:W-:Y:S05]  /*0b70*/  BSYNC.RECONVERGENT B2 ;  /* 0x0000000000027941 */ /* 0x000fea0003800200 */
.L_x_15:
[----:B------:R-:W-:Y:S01]  /*0b80*/  IMAD.IADD R26, R5, 0x1, R26 ;  /* 0x00000001051a7824 */ /* 0x000fe200078e021a */
[----:B------:R-:W-:-:S04]  /*0b90*/  DADD R22, R22, R10 ;  /* 0x0000000016167229 */ /* 0x000fc8000000000a */
[----:B------:R-:W-:-:S13]  /*0ba0*/  ISETP.GE.AND P0, PT, R26, UR7, PT ;  /* 0x000000071a007c0c */ /* 0x000fda000bf06270 */
[----:B------:R-:W-:Y:S05]  /*0bb0*/  @!P0 BRA `(.L_x_17) ;  /* 0xfffffff800708947 */ /* 0x000fea000383ffff */
.L_x_8:
[----:B------:R-:W-:Y:S05]  /*0bc0*/  BSYNC.RECONVERGENT B1 ;  /* 0x0000000000017941 */ /* 0x000fea0003800200 */
.L_x_7:
[----:B------:R0:W-:Y:S02]  /*0bd0*/  STS.64 [R4], R22 ;  /* 0x0000001604007388 */ /* 0x0001e40000000a00 */
.L_x_1:
[----:B------:R-:W-:Y:S05]  /*0be0*/  BSYNC.RECONVERGENT B0 ;  /* 0x0000000000007941 */ /* 0x000fea0003800200 */
.L_x_0:
[----:B------:R-:W-:Y:S01]  /*0bf0*/  BAR.SYNC.DEFER_BLOCKING 0x0 ;  /* 0x0000000000007b1d */ /* 0x000fe20000010000 */
[----:B------:R-:W-:Y:S02]  /*0c00*/  ISETP.GE.U32.AND P1, PT, R3, 0x2, PT ;  /* 0x000000020300780c */ /* 0x000fe40003f26070 */
[----:B------:R-:W-:-:S11]  /*0c10*/  ISETP.NE.AND P0, PT, R2, RZ, PT ;  /* 0x000000ff0200720c */ /* 0x000fd60003f05270 */
[----:B------:R-:W-:Y:S05]  /*0c20*/  @!P1 BRA `(.L_x_18) ;  /* 0x00000000002c9947 */ /* 0x000fea0003800000 */
.L_x_19:
[----:B------:R-:W-:-:S04]  /*0c30*/  SHF.R.U32.HI R5, RZ, 0x1, R3 ;  /* 0x00000001ff057819 */ /* 0x000fc80000011603 */
[----:B------:R-:W-:-:S13]  /*0c40*/  ISETP.GE.U32.AND P1, PT, R2, R5, PT ;  /* 0x000000050200720c */ /* 0x000fda0003f26070 */
[----:B------:R-:W-:Y:S01]  /*0c50*/  @!P1 IMAD R0, R5, 0x8, R4 ;  /* 0x0000000805009824 */ /* 0x000fe200078e0204 */
[----:B------:R-:W-:Y:S04]  /*0c60*/  @!P1 LDS.64 R8, [R4] ;  /* 0x0000000004089984 */ /* 0x000fe80000000a00 */
[----:B------:R-:W1:Y:S02]  /*0c70*/  @!P1 LDS.64 R6, [R0] ;  /* 0x0000000000069984 */ /* 0x000e640000000a00 */
[----:B-1----:R-:W-:-:S07]  /*0c80*/  @!P1 DADD R6, R6, R8 ;  /* 0x0000000006069229 */ /* 0x002fce0000000008 */
[----:B------:R1:W-:Y:S01]  /*0c90*/  @!P1 STS.64 [R4], R6 ;  /* 0x0000000604009388 */ /* 0x0003e20000000a00 */
[----:B------:R-:W-:Y:S01]  /*0ca0*/  BAR.SYNC.DEFER_BLOCKING 0x0 ;  /* 0x0000000000007b1d */ /* 0x000fe20000010000 */
[----:B------:R-:W-:Y:S02]  /*0cb0*/  ISETP.GT.U32.AND P1, PT, R3, 0x3, PT ;  /* 0x000000030300780c */ /* 0x000fe40003f24070 */
[----:B------:R-:W-:-:S11]  /*0cc0*/  MOV R3, R5 ;  /* 0x0000000500037202 */ /* 0x000fd60000000f00 */
[----:B-1----:R-:W-:Y:S05]  /*0cd0*/  @P1 BRA `(.L_x_19) ;  /* 0xfffffffc00d41947 */ /* 0x002fea000383ffff */
.L_x_18:
[----:B------:R-:W-:Y:S05]  /*0ce0*/  @P0 EXIT ;  /* 0x000000000000094d */ /* 0x000fea0003800000 */
[----:B------:R-:W1:Y:S01]  /*0cf0*/  S2UR UR5, SR_CgaCtaId ;  /* 0x00000000000579c3 */ /* 0x000e620000008800 */
[----:B------:R-:W-:Y:S01]  /*0d00*/  UMOV UR4, 0x400 ;  /* 0x0000040000047882 */ /* 0x000fe20000000000 */
[----:B------:R-:W2:Y:S06]  /*0d10*/  LDCU.64 UR6, c[0x0][0x388] ;  /* 0x00007100ff0677ac */ /* 0x000eac0008000a00 */
[----:B0-----:R-:W0:Y:S01]  /*0d20*/  LDC.64 R4, c[0x0][0x390] ;  /* 0x0000e400ff047b82 */ /* 0x001e220000000a00 */
[----:B-1----:R-:W-:-:S09]  /*0d30*/  ULEA UR4, UR5, UR4, 0x18 ;  /* 0x0000000405047291 */ /* 0x002fd2000f8ec0ff */
[----:B------:R-:W2:Y:S02]  /*0d40*/  LDS.64 R2, [UR4] ;  /* 0x00000004ff027984 */ /* 0x000ea40008000a00 */
[----:B------:R-:W0:Y:S01]  /*0d50*/  LDCU.64 UR4, c[0x0][0x358] ;  /* 0x00006b00ff0477ac */ /* 0x000e220008000a00 */
[----:B--2---:R-:W-:-:S07]  /*0d60*/  DMUL R2, R2, UR6 ;  /* 0x0000000602027c28 */ /* 0x004fce0008000000 */
[----:B0-----:R-:W-:Y:S01]  /*0d70*/  REDG.E.ADD.F64.RN.STRONG.GPU desc[UR4][R4.64], R2 ;  /* 0x00000002040079a6 */ /* 0x001fe2000c12ff04 */
[----:B------:R-:W-:Y:S05]  /*0d80*/  EXIT ;  /* 0x000000000000794d */ /* 0x000fea0003800000 */
        .weak           $__internal_0_$__cuda_sm20_div_rn_f64_full
        .type           $__internal_0_$__cuda_sm20_div_rn_f64_full,@function
        .size           $__internal_0_$__cuda_sm20_div_rn_f64_full,(.L_x_27 - $__internal_0_$__cuda_sm20_div_rn_f64_full)
$__internal_0_$__cuda_sm20_div_rn_f64_full:
[C---:B------:R-:W-:Y:S01]  /*0d90*/  FSETP.GEU.AND P0, PT, |R13|.reuse, 1.469367938527859385e-39, PT ;  /* 0x001000000d00780b */ /* 0x040fe20003f0e200 */
[----:B------:R-:W-:Y:S01]  /*0da0*/  IMAD.MOV.U32 R8, RZ, RZ, 0x1 ;  /* 0x00000001ff087424 */ /* 0x000fe200078e00ff */
[----:B------:R-:W-:Y:S01]  /*0db0*/  LOP3.LUT R10, R13, 0x800fffff, RZ, 0xc0, !PT ;  /* 0x800fffff0d0a7812 */ /* 0x000fe200078ec0ff */
[----:B------:R-:W-:-:S03]  /*0dc0*/  IMAD.MOV.U32 R24, RZ, RZ, 0x1ca00000 ;  /* 0x1ca00000ff187424 */ /* 0x000fc600078e00ff */
[----:B------:R-:W-:Y:S01]  /*0dd0*/  LOP3.LUT R11, R10, 0x3ff00000, RZ, 0xfc, !PT ;  /* 0x3ff000000a0b7812 */ /* 0x000fe200078efcff */
[----:B------:R-:W-:-:S06]  /*0de0*/  IMAD.MOV.U32 R10, RZ, RZ, R12 ;  /* 0x000000ffff0a7224 */ /* 0x000fcc00078e000c */
[----:B------:R-:W-:-:S06]  /*0df0*/  @!P0 DMUL R10, R12, 8.98846567431157953865e+307 ;  /* 0x7fe000000c0a8828 */ /* 0x000fcc0000000000 */
[----:B------:R-:W0:Y:S02]  /*0e00*/  MUFU.RCP64H R9, R11 ;  /* 0x0000000b00097308 */ /* 0x000e240000001800 */
[----:B0-----:R-:W-:-:S08]  /*0e10*/  DFMA R16, R8, -R10, 1 ;  /* 0x3ff000000810742b */ /* 0x001fd0000000080a */
[----:B------:R-:W-:-:S08]  /*0e20*/  DFMA R16, R16, R16, R16 ;  /* 0x000000101010722b */ /* 0x000fd00000000010 */
[----:B------:R-:W-:Y:S01]  /*0e30*/  DFMA R16, R8, R16, R8 ;  /* 0x000000100810722b */ /* 0x000fe20000000008 */
[----:B------:R-:W-:Y:S02]  /*0e40*/  LOP3.LUT R8, R13, 0x7ff00000, RZ, 0xc0, !PT ;  /* 0x7ff000000d087812 */ /* 0x000fe400078ec0ff */
[----:B------:R-:W-:-:S04]  /*0e50*/  LOP3.LUT R9, R7, 0x7ff00000, RZ, 0xc0, !PT ;  /* 0x7ff0000007097812 */ /* 0x000fc800078ec0ff */
[----:B------:R-:W-:Y:S01]  /*0e60*/  ISETP.GE.U32.AND P2, PT, R9, R8, PT ;  /* 0x000000080900720c */ /* 0x000fe20003f46070 */
[----:B------:R-:W-:Y:S01]  /*0e70*/  DFMA R14, R16, -R10, 1 ;  /* 0x3ff00000100e742b */ /* 0x000fe2000000080a */
[----:B------:R-:W-:Y:S02]  /*0e80*/  IMAD.MOV.U32 R25, RZ, RZ, R9 ;  /* 0x000000ffff197224 */ /* 0x000fe400078e0009 */
[----:B------:R-:W-:Y:S02]  /*0e90*/  SEL R19, R24, 0x63400000, !P2 ;  /* 0x6340000018137807 */ /* 0x000fe40005000000 */
[----:B------:R-:W-:-:S03]  /*0ea0*/  FSETP.GEU.AND P2, PT, |R7|, 1.469367938527859385e-39, PT ;  /* 0x001000000700780b */ /* 0x000fc60003f4e200 */
[----:B------:R-:W-:Y:S01]  /*0eb0*/  DFMA R14, R16, R14, R16 ;  /* 0x0000000e100e722b */ /* 0x000fe20000000010 */
[----:B------:R-:W-:Y:S01]  /*0ec0*/  LOP3.LUT R17, R19, 0x800fffff, R7, 0xf8, !PT ;  /* 0x800fffff13117812 */ /* 0x000fe200078ef807 */
[----:B------:R-:W-:-:S08]  /*0ed0*/  IMAD.MOV.U32 R16, RZ, RZ, R6 ;  /* 0x000000ffff107224 */ /* 0x000fd000078e0006 */
[----:B------:R-:W-:Y:S05]  /*0ee0*/  @P2 BRA `(.L_x_20) ;  /* 0x0000000000202947 */ /* 0x000fea0003800000 */
[----:B------:R-:W-:-:S04]  /*0ef0*/  LOP3.LUT R18, R13, 0x7ff00000, RZ, 0xc0, !PT ;  /* 0x7ff000000d127812 */ /* 0x000fc800078ec0ff */
[----:B------:R-:W-:Y:S01]  /*0f00*/  ISETP.GE.U32.AND P2, PT, R9, R18, PT ;  /* 0x000000120900720c */ /* 0x000fe20003f46070 */
[----:B------:R-:W-:-:S03]  /*0f10*/  IMAD.MOV.U32 R18, RZ, RZ, RZ ;  /* 0x000000ffff127224 */ /* 0x000fc600078e00ff */
[----:B------:R-:W-:-:S04]  /*0f20*/  SEL R19, R24, 0x63400000, !P2 ;  /* 0x6340000018137807 */ /* 0x000fc80005000000 */
[----:B------:R-:W-:-:S04]  /*0f30*/  LOP3.LUT R19, R19, 0x80000000, R7, 0xf8, !PT ;  /* 0x8000000013137812 */ /* 0x000fc800078ef807 */
[----:B------:R-:W-:-:S06]  /*0f40*/  LOP3.LUT R19, R19, 0x100000, RZ, 0xfc, !PT ;  /* 0x0010000013137812 */ /* 0x000fcc00078efcff */
[----:B------:R-:W-:-:S10]  /*0f50*/  DFMA R16, R16, 2, -R18 ;  /* 0x400000001010782b */ /* 0x000fd40000000812 */
[----:B------:R-:W-:-:S07]  /*0f60*/  LOP3.LUT R25, R17, 0x7ff00000, RZ, 0xc0, !PT ;  /* 0x7ff0000011197812 */ /* 0x000fce00078ec0ff */
.L_x_20:
[----:B------:R-:W-:Y:S01]  /*0f70*/  DMUL R18, R14, R16 ;  /* 0x000000100e127228 */ /* 0x000fe20000000000 */
[----:B------:R-:W-:Y:S07]  /*0f80*/  BSSY.RECONVERGENT B3, `(.L_x_21) ;  /* 0x000003a000037945 */ /* 0x000fee0003800200 */
[----:B------:R-:W-:-:S08]  /*0f90*/  DFMA R20, R18, -R10, R16 ;  /* 0x8000000a1214722b */ /* 0x000fd00000000010 */
[----:B------:R-:W-:Y:S01]  /*0fa0*/  DFMA R20, R14, R20, R18 ;  /* 0x000000140e14722b */ /* 0x000fe20000000012 */
[----:B------:R-:W-:Y:S01]  /*0fb0*/  IMAD.MOV.U32 R14, RZ, RZ, R8 ;  /* 0x000000ffff0e7224 */ /* 0x000fe200078e0008 */
[----:B------:R-:W-:Y:S01]  /*0fc0*/  @!P0 LOP3.LUT R14, R11, 0x7ff00000, RZ, 0xc0, !PT ;  /* 0x7ff000000b0e8812 */ /* 0x000fe200078ec0ff */
[----:B------:R-:W-:-:S05]  /*0fd0*/  VIADD R8, R25, 0xffffffff ;  /* 0xffffffff19087836 */ /* 0x000fca0000000000 */
[----:B------:R-:W-:Y:S01]  /*0fe0*/  ISETP.GT.U32.AND P0, PT, R8, 0x7feffffe, PT ;  /* 0x7feffffe0800780c */ /* 0x000fe20003f04070 */
[----:B------:R-:W-:-:S05]  /*0ff0*/  VIADD R8, R14, 0xffffffff ;  /* 0xffffffff0e087836 */ /* 0x000fca0000000000 */
[----:B------:R-:W-:-:S13]  /*1000*/  ISETP.GT.U32.OR P0, PT, R8, 0x7feffffe, P0 ;  /* 0x7feffffe0800780c */ /* 0x000fda0000704470 */
[----:B------:R-:W-:Y:S05]  /*1010*/  @P0 BRA `(.L_x_22) ;  /* 0x00000000006c0947 */ /* 0x000fea0003800000 */
[----:B------:R-:W-:-:S04]  /*1020*/  LOP3.LUT R14, R13, 0x7ff00000, RZ, 0xc0, !PT ;  /* 0x7ff000000d0e7812 */ /* 0x000fc800078ec0ff */
[CC--:B------:R-:W-:Y:S02]  /*1030*/  VIADDMNMX R8, R9.reuse, -R14.reuse, 0xb9600000, !PT ;  /* 0xb960000009087446 */ /* 0x0c0fe4000780090e */
[----:B------:R-:W-:Y:S01]  /*1040*/  ISETP.GE.U32.AND P0, PT, R9, R14, PT ;  /* 0x0000000e0900720c */ /* 0x000fe20003f06070 */
[----:B------:R-:W-:Y:S01]  /*1050*/  IMAD.MOV.U32 R14, RZ, RZ, RZ ;  /* 0x000000ffff0e7224 */ /* 0x000fe200078e00ff */
[----:B------:R-:W-:Y:S02]  /*1060*/  VIMNMX R8, PT, PT, R8, 0x46a00000, PT ;  /* 0x46a0000008087848 */ /* 0x000fe40003fe0100 */
[----:B------:R-:W-:-:S05]  /*1070*/  SEL R9, R24, 0x63400000, !P0 ;  /* 0x6340000018097807 */ /* 0x000fca0004000000 */
[----:B------:R-:W-:-:S04]  /*1080*/  IMAD.IADD R18, R8, 0x1, -R9 ;  /* 0x0000000108127824 */ /* 0x000fc800078e0a09 */
[----:B------:R-:W-:-:S06]  /*1090*/  VIADD R15, R18, 0x7fe00000 ;  /* 0x7fe00000120f7836 */ /* 0x000fcc0000000000 */
[----:B------:R-:W-:-:S10]  /*10a0*/  DMUL R8, R20, R14 ;  /* 0x0000000e14087228 */ /* 0x000fd40000000000 */
[----:B------:R-:W-:-:S13]  /*10b0*/  FSETP.GTU.AND P0, PT, |R9|, 1.469367938527859385e-39, PT ;  /* 0x001000000900780b */ /* 0x000fda0003f0c200 */
[----:B------:R-:W-:Y:S05]  /*10c0*/  @P0 BRA `(.L_x_23) ;  /* 0x0000000000940947 */ /* 0x000fea0003800000 */
[----:B------:R-:W-:Y:S01]  /*10d0*/  DFMA R10, R20, -R10, R16 ;  /* 0x8000000a140a722b */ /* 0x000fe20000000010 */
[----:B------:R-:W-:-:S09]  /*10e0*/  IMAD.MOV.U32 R14, RZ, RZ, RZ ;  /* 0x000000ffff0e7224 */ /* 0x000fd200078e00ff */
[C---:B------:R-:W-:Y:S02]  /*10f0*/  FSETP.NEU.AND P0, PT, R11.reuse, RZ, PT ;  /* 0x000000ff0b00720b */ /* 0x040fe40003f0d000 */
[----:B------:R-:W-:-:S04]  /*1100*/  LOP3.LUT R13, R11, 0x80000000, R13, 0x48, !PT ;  /* 0x800000000b0d7812 */ /* 0x000fc800078e480d */
[----:B------:R-:W-:-:S07]  /*1110*/  LOP3.LUT R15, R13, R15, RZ, 0xfc, !PT ;  /* 0x0000000f0d0f7212 */ /* 0x000fce00078efcff */
[----:B------:R-:W-:Y:S05]  /*1120*/  @!P0 BRA `(.L_x_23) ;  /* 0x00000000007c8947 */ /* 0x000fea0003800000 */
[----:B------:R-:W-:Y:S01]  /*1130*/  IADD3 R11, PT, PT, -R18, RZ, RZ ;  /* 0x000000ff120b7210 */ /* 0x000fe20007ffe1ff */
[----:B------:R-:W-:Y:S01]  /*1140*/  IMAD.MOV.U32 R10, RZ, RZ, RZ ;  /* 0x000000ffff0a7224 */ /* 0x000fe200078e00ff */
[----:B------:R-:W-:-:S05]  /*1150*/  DMUL.RP R14, R20, R14 ;  /* 0x0000000e140e7228 */ /* 0x000fca0000008000 */
[----:B------:R-:W-:-:S05]  /*1160*/  DFMA R10, R8, -R10, R20 ;  /* 0x8000000a080a722b */ /* 0x000fca0000000014 */
[----:B------:R-:W-:Y:S02]  /*1170*/  LOP3.LUT R13, R15, R13, RZ, 0x3c, !PT ;  /* 0x0000000d0f0d7212 */ /* 0x000fe400078e3cff */
[----:B------:R-:W-:-:S04]  /*1180*/  IADD3 R10, PT, PT, -R18, -0x43300000, RZ ;  /* 0xbcd00000120a7810 */ /* 0x000fc80007ffe1ff */
[----:B------:R-:W-:-:S04]  /*1190*/  FSETP.NEU.AND P0, PT, |R11|, R10, PT ;  /* 0x0000000a0b00720b */ /* 0x000fc80003f0d200 */
[----:B------:R-:W-:Y:S02]  /*11a0*/  FSEL R8, R14, R8, !P0 ;  /* 0x000000080e087208 */ /* 0x000fe40004000000 */
[----:B------:R-:W-:Y:S01]  /*11b0*/  FSEL R9, R13, R9, !P0 ;  /* 0x000000090d097208 */ /* 0x000fe20004000000 */
[----:B------:R-:W-:Y:S06]  /*11c0*/  BRA `(.L_x_23) ;  /* 0x0000000000547947 */ /* 0x000fec0003800000 */
.L_x_22:
[----:B------:R-:W-:-:S14]  /*11d0*/  DSETP.NAN.AND P0, PT, R6, R6, PT ;  /* 0x000000060600722a */ /* 0x000fdc0003f08000 */
[----:B------:R-:W-:Y:S05]  /*11e0*/  @P0 BRA `(.L_x_24) ;  /* 0x0000000000440947 */ /* 0x000fea0003800000 */
[----:B------:R-:W-:-:S14]  /*11f0*/  DSETP.NAN.AND P0, PT, R12, R12, PT ;  /* 0x0000000c0c00722a */ /* 0x000fdc0003f08000 */
[----:B------:R-:W-:Y:S05]  /*1200*/  @P0 BRA `(.L_x_25) ;  /* 0x0000000000300947 */ /* 0x000fea0003800000 */
[----:B------:R-:W-:Y:S01]  /*1210*/  ISETP.NE.AND P0, PT, R25, R14, PT ;  /* 0x0000000e1900720c */ /* 0x000fe20003f05270 */
[----:B------:R-:W-:Y:S02]  /*1220*/  IMAD.MOV.U32 R8, RZ, RZ, 0x0 ;  /* 0x00000000ff087424 */ /* 0x000fe400078e00ff */
[----:B------:R-:W-:-:S10]  /*1230*/  IMAD.MOV.U32 R9, RZ, RZ, -0x80000 ;  /* 0xfff80000ff097424 */ /* 0x000fd400078e00ff */
[----:B------:R-:W-:Y:S05]  /*1240*/  @!P0 BRA `(.L_x_23) ;  /* 0x0000000000348947 */ /* 0x000fea0003800000 */
[----:B------:R-:W-:Y:S02]  /*1250*/  ISETP.NE.AND P0, PT, R25, 0x7ff00000, PT ;  /* 0x7ff000001900780c */ /* 0x000fe40003f05270 */
[----:B------:R-:W-:Y:S02]  /*1260*/  LOP3.LUT R9, R7, 0x80000000, R13, 0x48, !PT ;  /* 0x8000000007097812 */ /* 0x000fe400078e480d */
[----:B------:R-:W-:-:S13]  /*1270*/  ISETP.EQ.OR P0, PT, R14, RZ, !P0 ;  /* 0x000000ff0e00720c */ /* 0x000fda0004702670 */
[----:B------:R-:W-:Y:S01]  /*1280*/  @P0 LOP3.LUT R10, R9, 0x7ff00000, RZ, 0xfc, !PT ;  /* 0x7ff00000090a0812 */ /* 0x000fe200078efcff */
[----:B------:R-:W-:Y:S02]  /*1290*/  @!P0 IMAD.MOV.U32 R8, RZ, RZ, RZ ;  /* 0x000000ffff088224 */ /* 0x000fe400078e00ff */
[----:B------:R-:W-:Y:S02]  /*12a0*/  @P0 IMAD.MOV.U32 R8, RZ, RZ, RZ ;  /* 0x000000ffff080224 */ /* 0x000fe400078e00ff */
[----:B------:R-:W-:Y:S01]  /*12b0*/  @P0 IMAD.MOV.U32 R9, RZ, RZ, R10 ;  /* 0x000000ffff090224 */ /* 0x000fe200078e000a */
[----:B------:R-:W-:Y:S06]  /*12c0*/  BRA `(.L_x_23) ;  /* 0x0000000000147947 */ /* 0x000fec0003800000 */
.L_x_25:
[----:B------:R-:W-:Y:S01]  /*12d0*/  LOP3.LUT R9, R13, 0x80000, RZ, 0xfc, !PT ;  /* 0x000800000d097812 */ /* 0x000fe200078efcff */
[----:B------:R-:W-:Y:S01]  /*12e0*/  IMAD.MOV.U32 R8, RZ, RZ, R12 ;  /* 0x000000ffff087224 */ /* 0x000fe200078e000c */
[----:B------:R-:W-:Y:S06]  /*12f0*/  BRA `(.L_x_23) ;  /* 0x0000000000087947 */ /* 0x000fec0003800000 */
.L_x_24:
[----:B------:R-:W-:Y:S01]  /*1300*/  LOP3.LUT R9, R7, 0x80000, RZ, 0xfc, !PT ;  /* 0x0008000007097812 */ /* 0x000fe200078efcff */
[----:B------:R-:W-:-:S07]  /*1310*/  IMAD.MOV.U32 R8, RZ, RZ, R6 ;  /* 0x000000ffff087224 */ /* 0x000fce00078e0006 */
.L_x_23:
[----:B------:R-:W-:Y:S05]  /*1320*/  BSYNC.RECONVERGENT B3 ;  /* 0x0000000000037941 */ /* 0x000fea0003800200 */
.L_x_21:
[----:B------:R-:W-:Y:S02]  /*1330*/  IMAD.MOV.U32 R10, RZ, RZ, R8 ;  /* 0x000000ffff0a7224 */ /* 0x000fe400078e0008 */
[----:B------:R-:W-:Y:S02]  /*1340*/  IMAD.MOV.U32 R11, RZ, RZ, R9 ;  /* 0x000000ffff0b7224 */ /* 0x000fe400078e0009 */
[----:B------:R-:W-:Y:S02]  /*1350*/  IMAD.MOV.U32 R8, RZ, RZ, R0 ;  /* 0x000000ffff087224 */ /* 0x000fe400078e0000 */
[----:B------:R-:W-:-:S04]  /*1360*/  IMAD.MOV.U32 R9, RZ, RZ, 0x0 ;  /* 0x00000000ff097424 */ /* 0x000fc800078e00ff */
[----:B------:R-:W-:Y:S05]  /*1370*/  RET.REL.NODEC R8 `(_Z11pi_par_loopidPd) ;  /* 0xffffffec08207950 */ /* 0x000fea0003c3ffff */
.L_x_26:
[----:B------:R-:W-:-:S00]  /*1380*/  BRA `(.L_x_26) ;  /* 0xfffffffc00fc7947 */ /* 0x000fc0000383ffff */
[----:B------:R-:W-:-:S00]  /*1390*/  NOP ;  /* 0x0000000000007918 */ /* 0x000fc00000000000 */
        /* <DEDUP_REMOVED lines=14> */
.L_x_27:


//--------------------- .nv.shared._Z11pi_par_loopidPd --------------------------
	.section	.nv.shared._Z11pi_par_loopidPd,"aw",@nobits
	.sectionflags	@""
	.align	16
	.zero		1024


//--------------------- .nv.shared.reserved.0     --------------------------
	.section	.nv.shared.reserved.0,"aw",@nobits
	.weak		__nv_reservedSMEM_offset_0_alias
	.size		__nv_reservedSMEM_offset_0_alias, 0, 64
	.other		__nv_reservedSMEM_offset_0_alias,@"STO_CUDA_RESERVED_SHARED STV_DEFAULT"
__nv_reservedSMEM_offset_0_alias:
	.zero		0
	.zero		64


//--------------------- .nv.constant0._Z11pi_par_loopidPd --------------------------
	.section	.nv.constant0._Z11pi_par_loopidPd,"a",@progbits
	.sectionflags	@""
	.align	4
.nv.constant0._Z11pi_par_loopidPd:
	.zero		920


//--------------------- SYMBOLS --------------------------

	.type		.nv.reservedSmem.offset0,@object
	.size		.nv.reservedSmem.offset0,0x4
	.type		.nv.reservedSmem.cap,@object
	.size		.nv.reservedSmem.cap,0x4
